	.headerflags	@"EF_CUDA_TEXMODE_UNIFIED EF_CUDA_64BIT_ADDRESS EF_CUDA_ACCELERATORS EF_CUDA_SM90 EF_CUDA_VIRTUAL_SM(EF_CUDA_SM90)"
	.elftype	@"ET_EXEC"


//--------------------- .nv.info                  --------------------------
	.section	.nv.info,"",@"SHT_CUDA_INFO"
	.align	4


	//----- nvinfo : EIATTR_REGCOUNT
	.align		4
        /*0000*/ 	.byte	0x04, 0x2f
        /*0002*/ 	.short	(.L_3 - .L_2)
	.align		4
.L_2:
        /*0004*/ 	.word	index@(triton_poi_fused__native_batch_norm_legit_no_training_convolution_relu_77)
        /*0008*/ 	.word	0x00000016


	//----- nvinfo : EIATTR_MIN_STACK_SIZE
	.align		4
.L_3:
        /*000c*/ 	.byte	0x04, 0x12
        /*000e*/ 	.short	(.L_5 - .L_4)
	.align		4
.L_4:
        /*0010*/ 	.word	index@(triton_poi_fused__native_batch_norm_legit_no_training_convolution_relu_77)
        /*0014*/ 	.word	0x00000000


	//----- nvinfo : EIATTR_FRAME_SIZE
	.align		4
.L_5:
        /*0018*/ 	.byte	0x04, 0x11
        /*001a*/ 	.short	(.L_7 - .L_6)
	.align		4
.L_6:
        /*001c*/ 	.word	index@(triton_poi_fused__native_batch_norm_legit_no_training_convolution_relu_77)
        /*0020*/ 	.word	0x00000000


	//----- nvinfo : EIATTR_MIN_STACK_SIZE
	.align		4
.L_7:
        /*0024*/ 	.byte	0x04, 0x12
        /*0026*/ 	.short	(.L_9 - .L_8)
	.align		4
.L_8:
        /*0028*/ 	.word	index@(triton_poi_fused__native_batch_norm_legit_no_training_convolution_relu_77)
        /*002c*/ 	.word	0x00000000
.L_9:


//--------------------- .nv.info.triton_poi_fused__native_batch_norm_legit_no_training_convolution_relu_77 --------------------------
	.section	.nv.info.triton_poi_fused__native_batch_norm_legit_no_training_convolution_relu_77,"",@"SHT_CUDA_INFO"
	.sectionflags	@""
	.align	4


	//----- nvinfo : EIATTR_CUDA_API_VERSION
	.align		4
        /*0000*/ 	.byte	0x04, 0x37
        /*0002*/ 	.short	(.L_11 - .L_10)
.L_10:
        /*0004*/ 	.word	0x0000007c


	//----- nvinfo : EIATTR_KPARAM_INFO
	.align		4
.L_11:
        /*0008*/ 	.byte	0x04, 0x17
        /*000a*/ 	.short	(.L_13 - .L_12)
.L_12:
        /*000c*/ 	.word	0x00000000
        /*0010*/ 	.short	0x0007
        /*0012*/ 	.short	0x0038
        /*0014*/ 	.byte	0x00, 0xf0, 0x11, 0x00


	//----- nvinfo : EIATTR_KPARAM_INFO
	.align		4
.L_13:
        /*0018*/ 	.byte	0x04, 0x17
        /*001a*/ 	.short	(.L_15 - .L_14)
.L_14:
        /*001c*/ 	.word	0x00000000
        /*0020*/ 	.short	0x0006
        /*0022*/ 	.short	0x0030
        /*0024*/ 	.byte	0x00, 0xf4, 0x21, 0x00


	//----- nvinfo : EIATTR_KPARAM_INFO
	.align		4
.L_15:
        /*0028*/ 	.byte	0x04, 0x17
        /*002a*/ 	.short	(.L_17 - .L_16)
.L_16:
        /*002c*/ 	.word	0x00000000
        /*0030*/ 	.short	0x0005
        /*0032*/ 	.short	0x0028
        /*0034*/ 	.byte	0x00, 0xf4, 0x21, 0x00


	//----- nvinfo : EIATTR_KPARAM_INFO
	.align		4
.L_17:
        /*0038*/ 	.byte	0x04, 0x17
        /*003a*/ 	.short	(.L_19 - .L_18)
.L_18:
        /*003c*/ 	.word	0x00000000
        /*0040*/ 	.short	0x0004
        /*0042*/ 	.short	0x0020
        /*0044*/ 	.byte	0x00, 0xf4, 0x21, 0x00


	//----- nvinfo : EIATTR_KPARAM_INFO
	.align		4
.L_19:
        /*0048*/ 	.byte	0x04, 0x17
        /*004a*/ 	.short	(.L_21 - .L_20)
.L_20:
        /*004c*/ 	.word	0x00000000
        /*0050*/ 	.short	0x0003
        /*0052*/ 	.short	0x0018
        /*0054*/ 	.byte	0x00, 0xf4, 0x21, 0x00


	//----- nvinfo : EIATTR_KPARAM_INFO
	.align		4
.L_21:
        /*0058*/ 	.byte	0x04, 0x17
        /*005a*/ 	.short	(.L_23 - .L_22)
.L_22:
        /*005c*/ 	.word	0x00000000
        /*0060*/ 	.short	0x0002
        /*0062*/ 	.short	0x0010
        /*0064*/ 	.byte	0x00, 0xf4, 0x21, 0x00


	//----- nvinfo : EIATTR_KPARAM_INFO
	.align		4
.L_23:
        /*0068*/ 	.byte	0x04, 0x17
        /*006a*/ 	.short	(.L_25 - .L_24)
.L_24:
        /*006c*/ 	.word	0x00000000
        /*0070*/ 	.short	0x0001
        /*0072*/ 	.short	0x0008
        /*0074*/ 	.byte	0x00, 0xf4, 0x21, 0x00


	//----- nvinfo : EIATTR_KPARAM_INFO
	.align		4
.L_25:
        /*0078*/ 	.byte	0x04, 0x17
        /*007a*/ 	.short	(.L_27 - .L_26)
.L_26:
        /*007c*/ 	.word	0x00000000
        /*0080*/ 	.short	0x0000
        /*0082*/ 	.short	0x0000
        /*0084*/ 	.byte	0x00, 0xf4, 0x21, 0x00


	//----- nvinfo : EIATTR_SPARSE_MMA_MASK
	.align		4
.L_27:
        /*0088*/ 	.byte	0x03, 0x50
        /*008a*/ 	.short	0x0000


	//----- nvinfo : EIATTR_MAXREG_COUNT
	.align		4
        /*008c*/ 	.byte	0x03, 0x1b
        /*008e*/ 	.short	0x00ff


	//----- nvinfo : EIATTR_EXIT_INSTR_OFFSETS
	.align		4
        /*0090*/ 	.byte	0x04, 0x1c
        /*0092*/ 	.short	(.L_29 - .L_28)


	//   ....[0]....
.L_28:
        /*0094*/ 	.word	0x000003c0


	//----- nvinfo : EIATTR_REQNTID
	.align		4
.L_29:
        /*0098*/ 	.byte	0x04, 0x10
        /*009a*/ 	.short	(.L_31 - .L_30)
.L_30:
        /*009c*/ 	.word	0x00000080
        /*00a0*/ 	.word	0x00000001
        /*00a4*/ 	.word	0x00000001


	//----- nvinfo : EIATTR_CBANK_PARAM_SIZE
	.align		4
.L_31:
        /*00a8*/ 	.byte	0x03, 0x19
        /*00aa*/ 	.short	0x003c


	//----- nvinfo : EIATTR_PARAM_CBANK
	.align		4
        /*00ac*/ 	.byte	0x04, 0x0a
        /*00ae*/ 	.short	(.L_33 - .L_32)
	.align		4
.L_32:
        /*00b0*/ 	.word	index@(.nv.constant0.triton_poi_fused__native_batch_norm_legit_no_training_convolution_relu_77)
        /*00b4*/ 	.short	0x0210
        /*00b6*/ 	.short	0x003c


	//----- nvinfo : EIATTR_SW_WAR
	.align		4
.L_33:
        /*00b8*/ 	.byte	0x04, 0x36
        /*00ba*/ 	.short	(.L_35 - .L_34)
.L_34:
        /*00bc*/ 	.word	0x00000008
.L_35:


//--------------------- .nv.callgraph             --------------------------
	.section	.nv.callgraph,"",@"SHT_CUDA_CALLGRAPH"
	.align	4
	.sectionentsize	8
	.align		4
        /*0000*/ 	.word	0x00000000
	.align		4
        /*0004*/ 	.word	0xffffffff
	.align		4
        /*0008*/ 	.word	0x00000000
	.align		4
        /*000c*/ 	.word	0xfffffffe
	.align		4
        /*0010*/ 	.word	0x00000000
	.align		4
        /*0014*/ 	.word	0xfffffffd
	.align		4
        /*0018*/ 	.word	0x00000000
	.align		4
        /*001c*/ 	.word	0xfffffffc


//--------------------- .nv.constant4             --------------------------
	.section	.nv.constant4,"a",@progbits
	.align	8
	.align		8
.nv.constant4:
        /*0000*/ 	.dword	_$_str
	.align		8
        /*0008*/ 	.dword	_$_str_$_2


//--------------------- .text.triton_poi_fused__native_batch_norm_legit_no_training_convolution_relu_77 --------------------------
	.section	.text.triton_poi_fused__native_batch_norm_legit_no_training_convolution_relu_77,"ax",@progbits
	.align	128
        .global         triton_poi_fused__native_batch_norm_legit_no_training_convolution_relu_77
        .type           triton_poi_fused__native_batch_norm_legit_no_training_convolution_relu_77,@function
        .size           triton_poi_fused__native_batch_norm_legit_no_training_convolution_relu_77,(.L_x_1 - triton_poi_fused__native_batch_norm_legit_no_training_convolution_relu_77)
        .other          triton_poi_fused__native_batch_norm_legit_no_training_convolution_relu_77,@"STO_CUDA_ENTRY STV_DEFAULT"
triton_poi_fused__native_batch_norm_legit_no_training_convolution_relu_77:
.text.triton_poi_fused__native_batch_norm_legit_no_training_convolution_relu_77:
[----:B------:R-:W-:Y:S01]  /*0000*/  LDC R1, c[0x0][0x28] ;  /* 0x00000a00ff017b82 */ /* 0x000fe20000000800 */
[----:B------:R-:W1:Y:S07]  /*0010*/  S2R R0, SR_TID.X ;  /* 0x0000000000007919 */ /* 0x000e6e0000002100 */
[----:B------:R-:W2:Y:S01]  /*0020*/  LDC.64 R14, c[0x0][0x228] ;  /* 0x00008a00ff0e7b82 */ /* 0x000ea20000000a00 */
[----:B------:R-:W-:Y:S01]  /*0030*/  ULDC.64 UR4, c[0x0][0x208] ;  /* 0x0000820000047ab9 */ /* 0x000fe20000000a00 */
[----:B------:R-:W3:Y:S06]  /*0040*/  S2R R5, SR_CTAID.X ;  /* 0x0000000000057919 */ /* 0x000eec0000002500 */
[----:B------:R-:W4:Y:S08]  /*0050*/  LDC.64 R10, c[0x0][0x218] ;  /* 0x00008600ff0a7b82 */ /* 0x000f300000000a00 */
[----:B------:R-:W5:Y:S08]  /*0060*/  LDC.64 R12, c[0x0][0x220] ;  /* 0x00008800ff0c7b82 */ /* 0x000f700000000a00 */
[----:B------:R-:W4:Y:S01]  /*0070*/  LDC.64 R16, c[0x0][0x230] ;  /* 0x00008c00ff107b82 */ /* 0x000f220000000a00 */
[----:B-1----:R-:W-:-:S02]  /*0080*/  SHF.L.U32 R0, R0, 0x1, RZ ;  /* 0x0000000100007819 */ /* 0x002fc400000006ff */
[----:B---3--:R-:W-:Y:S02]  /*0090*/  SHF.R.S32.HI R3, RZ, 0x17, R5 ;  /* 0x00000017ff037819 */ /* 0x008fe40000011405 */
[----:B------:R-:W-:Y:S02]  /*00a0*/  LOP3.LUT R0, R0, 0xfe, RZ, 0xc0, !PT ;  /* 0x000000fe00007812 */ /* 0x000fe400078ec0ff */
[----:B------:R-:W-:Y:S02]  /*00b0*/  SGXT R3, R3, 0x1 ;  /* 0x000000010303781a */ /* 0x000fe40000000200 */
[----:B------:R-:W-:Y:S02]  /*00c0*/  LEA R0, R5, R0, 0x8 ;  /* 0x0000000005007211 */ /* 0x000fe400078e40ff */
[----:B------:R-:W1:Y:S02]  /*00d0*/  LDC.64 R4, c[0x0][0x238] ;  /* 0x00008e00ff047b82 */ /* 0x000e640000000a00 */
[----:B------:R-:W-:-:S04]  /*00e0*/  LEA.HI R3, R3, R0, RZ, 0x2 ;  /* 0x0000000003037211 */ /* 0x000fc800078f10ff */
[--C-:B------:R-:W-:Y:S02]  /*00f0*/  SHF.R.S32.HI R2, RZ, 0x2, R3.reuse ;  /* 0x00000002ff027819 */ /* 0x100fe40000011403 */
[----:B------:R-:W-:-:S04]  /*0100*/  SHF.R.S32.HI R3, RZ, 0x1f, R3 ;  /* 0x0000001fff037819 */ /* 0x000fc80000011403 */
[----:B------:R-:W-:-:S04]  /*0110*/  LEA.HI R3, R3, R2, RZ, 0x9 ;  /* 0x0000000203037211 */ /* 0x000fc800078f48ff */
[----:B------:R-:W-:-:S04]  /*0120*/  LOP3.LUT R3, R3, 0xfffffe00, RZ, 0xc0, !PT ;  /* 0xfffffe0003037812 */ /* 0x000fc800078ec0ff */
[----:B------:R-:W-:Y:S02]  /*0130*/  IADD3 R19, R2, -R3, RZ ;  /* 0x8000000302137210 */ /* 0x000fe40007ffe0ff */
[----:B------:R-:W3:Y:S03]  /*0140*/  LDC.64 R2, c[0x0][0x210] ;  /* 0x00008400ff027b82 */ /* 0x000ee60000000a00 */
[----:B--2---:R-:W-:-:S05]  /*0150*/  IMAD.WIDE R14, R19, 0x4, R14 ;  /* 0x00000004130e7825 */ /* 0x004fca00078e020e */
[----:B------:R2:W2:Y:S01]  /*0160*/  LDG.E.EL R18, desc[UR4][R14.64] ;  /* 0x000000040e127981 */ /* 0x0004a2000c2e1900 */
[----:B----4-:R-:W-:-:S04]  /*0170*/  IMAD.WIDE R10, R19, 0x4, R10 ;  /* 0x00000004130a7825 */ /* 0x010fc800078e020a */
[----:B-----5:R-:W-:Y:S01]  /*0180*/  IMAD.WIDE R12, R19, 0x4, R12 ;  /* 0x00000004130c7825 */ /* 0x020fe200078e020c */
[----:B------:R4:W5:Y:S04]  /*0190*/  LDG.E.EL R8, desc[UR4][R10.64] ;  /* 0x000000040a087981 */ /* 0x000968000c2e1900 */
[----:B------:R-:W5:Y:S01]  /*01a0*/  LDG.E.EL R9, desc[UR4][R12.64] ;  /* 0x000000040c097981 */ /* 0x000f62000c2e1900 */
[----:B---3--:R-:W-:-:S05]  /*01b0*/  IMAD.WIDE R2, R0, 0x4, R2 ;  /* 0x0000000400027825 */ /* 0x008fca00078e0202 */
[----:B------:R-:W5:Y:S01]  /*01c0*/  LDG.E.64 R6, desc[UR4][R2.64] ;  /* 0x0000000402067981 */ /* 0x000f62000c1e1b00 */
[----:B0-2---:R-:W-:-:S04]  /*01d0*/  IMAD.WIDE R14, R19, 0x4, R16 ;  /* 0x00000004130e7825 */ /* 0x005fc800078e0210 */
[----:B-1----:R-:W-:Y:S02]  /*01e0*/  IMAD.WIDE R16, R19, 0x4, R4 ;  /* 0x0000000413107825 */ /* 0x002fe400078e0204 */
[----:B------:R-:W2:Y:S01]  /*01f0*/  LDG.E.EL R14, desc[UR4][R14.64] ;  /* 0x000000040e0e7981 */ /* 0x000ea2000c2e1900 */
[----:B----4-:R-:W-:Y:S01]  /*0200*/  HFMA2.MMA R10, -RZ, RZ, 1.625, 0 ;  /* 0x3e800000ff0a7435 */ /* 0x010fe200000001ff */
[----:B------:R-:W0:Y:S02]  /*0210*/  LDC.64 R4, c[0x0][0x240] ;  /* 0x00009000ff047b82 */ /* 0x000e240000000a00 */
[----:B------:R-:W2:Y:S01]  /*0220*/  LDG.E.EL R17, desc[UR4][R16.64] ;  /* 0x0000000410117981 */ /* 0x000ea2000c2e1900 */
[----:B0-----:R-:W-:-:S04]  /*0230*/  IMAD.WIDE R4, R0, 0x4, R4 ;  /* 0x0000000400047825 */ /* 0x001fc800078e0204 */
[----:B------:R-:W-:-:S04]  /*0240*/  FADD R18, R18, 9.9999997473787516356e-06 ;  /* 0x3727c5ac12127421 */ /* 0x000fc80000000000 */
[----:B------:R-:W0:Y:S02]  /*0250*/  MUFU.SQRT R19, R18 ;  /* 0x0000001200137308 */ /* 0x000e240000002000 */
[C---:B0-----:R-:W-:Y:S02]  /*0260*/  FSETP.GT.AND P0, PT, R19.reuse, 8.50705917302346158658e+37, PT ;  /* 0x7e8000001300780b */ /* 0x041fe40003f04000 */
[----:B------:R-:W-:-:S11]  /*0270*/  FSETP.GEU.AND P1, PT, R19, 1.175494350822287508e-38, PT ;  /* 0x008000001300780b */ /* 0x000fd60003f2e000 */
[----:B------:R-:W-:-:S04]  /*0280*/  @P0 FMUL R19, R19, 0.25 ;  /* 0x3e80000013130820 */ /* 0x000fc80000400000 */
[----:B------:R-:W-:-:S06]  /*0290*/  @!P1 FMUL R19, R19, 16777216 ;  /* 0x4b80000013139820 */ /* 0x000fcc0000400000 */
[----:B------:R-:W0:Y:S01]  /*02a0*/  MUFU.RCP R19, R19 ;  /* 0x0000001300137308 */ /* 0x000e220000001000 */
[----:B------:R-:W-:Y:S01]  /*02b0*/  FSEL R10, R10, 1, P0 ;  /* 0x3f8000000a0a7808 */ /* 0x000fe20000000000 */
[--C-:B-----5:R-:W-:Y:S01]  /*02c0*/  FADD R6, R6, R8.reuse ;  /* 0x0000000806067221 */ /* 0x120fe20000000000 */
[----:B------:R-:W-:-:S03]  /*02d0*/  FADD R7, R7, R8 ;  /* 0x0000000807077221 */ /* 0x000fc60000000000 */
[----:B------:R-:W-:Y:S01]  /*02e0*/  @!P1 FMUL R10, R10, 16777216 ;  /* 0x4b8000000a0a9820 */ /* 0x000fe20000400000 */
[C---:B------:R-:W-:Y:S01]  /*02f0*/  FADD R8, -R9.reuse, R6 ;  /* 0x0000000609087221 */ /* 0x040fe20000000100 */
[----:B------:R-:W-:Y:S02]  /*0300*/  FADD R9, -R9, R7 ;  /* 0x0000000709097221 */ /* 0x000fe40000000100 */
[----:B0-----:R-:W-:-:S04]  /*0310*/  FMUL R10, R19, R10 ;  /* 0x0000000a130a7220 */ /* 0x001fc80000400000 */
[-C--:B------:R-:W-:Y:S01]  /*0320*/  FMUL R8, R8, R10.reuse ;  /* 0x0000000a08087220 */ /* 0x080fe20000400000 */
[----:B------:R-:W-:-:S03]  /*0330*/  FMUL R10, R9, R10 ;  /* 0x0000000a090a7220 */ /* 0x000fc60000400000 */
[C-C-:B--2---:R-:W-:Y:S01]  /*0340*/  FFMA R8, R14.reuse, R8, R17.reuse ;  /* 0x000000080e087223 */ /* 0x144fe20000000011 */
[----:B------:R-:W-:-:S04]  /*0350*/  FFMA R10, R14, R10, R17 ;  /* 0x0000000a0e0a7223 */ /* 0x000fc80000000011 */
[----:B------:R-:W-:Y:S02]  /*0360*/  FSETP.GEU.AND P0, PT, R8, RZ, PT ;  /* 0x000000ff0800720b */ /* 0x000fe40003f0e000 */
[----:B------:R-:W-:Y:S02]  /*0370*/  FSETP.GEU.AND P1, PT, R10, RZ, PT ;  /* 0x000000ff0a00720b */ /* 0x000fe40003f2e000 */
[----:B------:R-:W-:Y:S02]  /*0380*/  FSEL R8, R8, RZ, P0 ;  /* 0x000000ff08087208 */ /* 0x000fe40000000000 */
[----:B------:R-:W-:Y:S01]  /*0390*/  FSEL R9, R10, RZ, P1 ;  /* 0x000000ff0a097208 */ /* 0x000fe20000800000 */
[----:B------:R-:W-:Y:S04]  /*03a0*/  STG.E.64 desc[UR4][R2.64], R6 ;  /* 0x0000000602007986 */ /* 0x000fe8000c101b04 */
[----:B------:R-:W-:Y:S01]  /*03b0*/  STG.E.64 desc[UR4][R4.64], R8 ;  /* 0x0000000804007986 */ /* 0x000fe2000c101b04 */
[----:B------:R-:W-:Y:S05]  /*03c0*/  EXIT ;  /* 0x000000000000794d */ /* 0x000fea0003800000 */
.L_x_0:
[----:B------:R-:W-:-:S00]  /*03d0*/  BRA `(.L_x_0) ;  /* 0xfffffffc00fc7947 */ /* 0x000fc0000383ffff */
[----:B------:R-:W-:-:S00]  /*03e0*/  NOP ;  /* 0x0000000000007918 */ /* 0x000fc00000000000 */
        /* <DEDUP_REMOVED lines=9> */
.L_x_1:


//--------------------- .nv.global.init           --------------------------
	.section	.nv.global.init,"aw",@progbits
.nv.global.init:
	.type		_$_str,@object
	.size		_$_str,(_$_str_$_2 - _$_str)
_$_str:
        /*0000*/ 	.byte	0x5f, 0x5f, 0x43, 0x55, 0x44, 0x41, 0x5f, 0x46, 0x54, 0x5a, 0x00
	.type		_$_str_$_2,@object
	.size		_$_str_$_2,(.L_1 - _$_str_$_2)
_$_str_$_2:
        /*000b*/ 	.byte	0x5f, 0x5f, 0x43, 0x55, 0x44, 0x41, 0x5f, 0x50, 0x52, 0x45, 0x43, 0x5f, 0x53, 0x51, 0x52, 0x54
        /*001b*/ 	.byte	0x00
.L_1:


//--------------------- .nv.constant0.triton_poi_fused__native_batch_norm_legit_no_training_convolution_relu_77 --------------------------
	.section	.nv.constant0.triton_poi_fused__native_batch_norm_legit_no_training_convolution_relu_77,"a",@progbits
	.sectionflags	@""
	.align	4
.nv.constant0.triton_poi_fused__native_batch_norm_legit_no_training_convolution_relu_77:
	.zero		588
